//
// Generated by NVIDIA NVVM Compiler
//
// Compiler Build ID: CL-36424714
// Cuda compilation tools, release 13.0, V13.0.88
// Based on NVVM 20.0.0
//

.version 9.0
.target sm_100
.address_size 64

	// .globl	_Z4sortPijj

.visible .entry _Z4sortPijj(
	.param .u64 .ptr .align 1 _Z4sortPijj_param_0,
	.param .u32 _Z4sortPijj_param_1,
	.param .u32 _Z4sortPijj_param_2
)
{
	.reg .pred 	%p<32>;
	.reg .b32 	%r<35>;
	.reg .b64 	%rd<11>;

	ld.param.u64 	%rd6, [_Z4sortPijj_param_0];
	ld.param.u32 	%r21, [_Z4sortPijj_param_1];
	ld.param.u32 	%r22, [_Z4sortPijj_param_2];
	cvta.to.global.u64 	%rd1, %rd6;
	mov.u32 	%r23, %ctaid.x;
	mov.u32 	%r24, %ntid.x;
	mov.u32 	%r25, %tid.x;
	mad.lo.s32 	%r1, %r23, %r24, %r25;
	setp.ge.u32 	%p7, %r1, %r22;
	setp.eq.s32 	%p8, %r1, 0;
	or.pred  	%p9, %p8, %p7;
	@%p9 bra 	$L__BB0_15;
	rem.u32 	%r26, %r1, %r21;
	setp.ne.s32 	%p10, %r26, 0;
	@%p10 bra 	$L__BB0_15;
	sub.s32 	%r27, %r1, %r21;
	add.s32 	%r33, %r27, 1;
	shr.u32 	%r28, %r21, 1;
	add.s32 	%r34, %r33, %r28;
	add.s32 	%r4, %r27, %r28;
	setp.gt.u32 	%p4, %r33, %r4;
	setp.gt.u32 	%p30, %r34, %r1;
	and.pred  	%p11, %p4, %p30;
	@%p11 bra 	$L__BB0_15;
$L__BB0_3:
	setp.gt.u32 	%p12, %r33, %r4;
	setp.gt.u32 	%p13, %r34, %r1;
	or.pred  	%p14, %p12, %p13;
	@%p14 bra 	$L__BB0_7;
	mul.wide.u32 	%rd9, %r33, 4;
	add.s64 	%rd2, %rd1, %rd9;
	ld.global.u32 	%r7, [%rd2];
	mul.wide.u32 	%rd10, %r34, 4;
	add.s64 	%rd3, %rd1, %rd10;
	ld.global.u32 	%r8, [%rd3];
	setp.le.s32 	%p27, %r7, %r8;
	@%p27 bra 	$L__BB0_6;
	st.global.u32 	[%rd2], %r8;
	st.global.u32 	[%rd3], %r7;
	add.s32 	%r34, %r34, 1;
	bra.uni 	$L__BB0_14;
$L__BB0_6:
	add.s32 	%r33, %r33, 1;
	bra.uni 	$L__BB0_14;
$L__BB0_7:
	setp.ge.u32 	%p15, %r33, %r4;
	not.pred 	%p16, %p30;
	or.pred  	%p17, %p15, %p16;
	@%p17 bra 	$L__BB0_10;
	add.s32 	%r11, %r33, 1;
	mul.wide.u32 	%rd8, %r33, 4;
	add.s64 	%rd4, %rd1, %rd8;
	ld.global.u32 	%r12, [%rd4];
	ld.global.u32 	%r13, [%rd4+4];
	setp.le.s32 	%p26, %r12, %r13;
	mov.u32 	%r33, %r11;
	@%p26 bra 	$L__BB0_14;
	st.global.u32 	[%rd4], %r13;
	st.global.u32 	[%rd4+4], %r12;
	mov.u32 	%r33, %r11;
	bra.uni 	$L__BB0_14;
$L__BB0_10:
	setp.ge.u32 	%p18, %r34, %r1;
	not.pred 	%p19, %p4;
	or.pred  	%p20, %p19, %p18;
	@%p20 bra 	$L__BB0_13;
	add.s32 	%r14, %r34, 1;
	mul.wide.u32 	%rd7, %r34, 4;
	add.s64 	%rd5, %rd1, %rd7;
	ld.global.u32 	%r15, [%rd5];
	ld.global.u32 	%r16, [%rd5+4];
	setp.le.s32 	%p25, %r15, %r16;
	mov.u32 	%r34, %r14;
	@%p25 bra 	$L__BB0_14;
	st.global.u32 	[%rd5], %r16;
	st.global.u32 	[%rd5+4], %r15;
	mov.u32 	%r34, %r14;
	bra.uni 	$L__BB0_14;
$L__BB0_13:
	setp.ne.s32 	%p21, %r33, %r4;
	setp.eq.s32 	%p22, %r33, %r4;
	setp.eq.s32 	%p23, %r34, %r1;
	selp.u32 	%r29, 1, 0, %p22;
	add.s32 	%r33, %r33, %r29;
	and.pred  	%p24, %p21, %p23;
	selp.u32 	%r30, 1, 0, %p24;
	add.s32 	%r34, %r34, %r30;
$L__BB0_14:
	setp.gt.u32 	%p4, %r33, %r4;
	setp.gt.u32 	%p30, %r34, %r1;
	and.pred  	%p28, %p4, %p30;
	not.pred 	%p29, %p28;
	@%p29 bra 	$L__BB0_3;
$L__BB0_15:
	ret;

}


// ===== COMPILED SASS (sm_100) =====

	.target	sm_100

	.elftype	@"ET_EXEC"


//--------------------- .note.nv.tkinfo           --------------------------
	.section	.note.nv.tkinfo,"",@"SHT_NOTE"
	.sectionflags	@"SHF_NOTE_NV_TKINFO"
	.tkinfo
        /*0018*/ 	.word	0x00000002
        /*0030*/ 	.string	""
        /*0030*/ 	.string	"ptxas"
        /*0030*/ 	.string	"Cuda compilation tools, release 13.0, V13.0.88"
        /*0030*/ 	.string	"Build cuda_13.0.r13.0/compiler.36424714_0"
        /*0030*/ 	.string	"-arch sm_100 -m 64 "



//--------------------- .note.nv.cuinfo           --------------------------
	.section	.note.nv.cuinfo,"",@"SHT_NOTE"
	.sectionflags	@"SHF_NOTE_NV_CUINFO"
        /*0018*/ 	.short	0x0002
        /*001a*/ 	.short	0x0064
        /*001c*/ 	.short	0x0082
	.zero		2


//--------------------- .nv.info                  --------------------------
	.section	.nv.info,"",@"SHT_CUDA_INFO"
	.align	4


	//----- nvinfo : EIATTR_REGCOUNT
	.align		4
        /*0000*/ 	.byte	0x04, 0x2f
        /*0002*/ 	.short	(.L_1 - .L_0)
	.align		4
.L_0:
        /*0004*/ 	.word	index@(_Z4sortPijj)
        /*0008*/ 	.word	0x00000010


	//----- nvinfo : EIATTR_FRAME_SIZE
	.align		4
.L_1:
        /*000c*/ 	.byte	0x04, 0x11
        /*000e*/ 	.short	(.L_3 - .L_2)
	.align		4
.L_2:
        /*0010*/ 	.word	index@(_Z4sortPijj)
        /*0014*/ 	.word	0x00000000


	//----- nvinfo : EIATTR_MIN_STACK_SIZE
	.align		4
.L_3:
        /*0018*/ 	.byte	0x04, 0x12
        /*001a*/ 	.short	(.L_5 - .L_4)
	.align		4
.L_4:
        /*001c*/ 	.word	index@(_Z4sortPijj)
        /*0020*/ 	.word	0x00000000
.L_5:


//--------------------- .nv.compat                --------------------------
	.section	.nv.compat,"",@"SHT_CUDA_COMPAT_INFO"
	.align	4
        /*0000*/ 	.byte	0x02, 0x09, 0x00, 0x00, 0x02, 0x02, 0x01, 0x00, 0x02, 0x05, 0x05, 0x00, 0x03, 0x07, 0x01, 0x01
        /*0010*/ 	.byte	0x02, 0x03, 0x00, 0x00, 0x02, 0x06, 0x01, 0x00, 0x04, 0x0b, 0x08, 0x00, 0x09, 0x00, 0x00, 0x00
        /*0020*/ 	.byte	0x00, 0x00, 0x00, 0x00


//--------------------- .nv.info._Z4sortPijj      --------------------------
	.section	.nv.info._Z4sortPijj,"",@"SHT_CUDA_INFO"
	.sectionflags	@""
	.align	4


	//----- nvinfo : EIATTR_CUDA_API_VERSION
	.align		4
        /*0000*/ 	.byte	0x04, 0x37
        /*0002*/ 	.short	(.L_7 - .L_6)
.L_6:
        /*0004*/ 	.word	0x00000082


	//----- nvinfo : EIATTR_KPARAM_INFO
	.align		4
.L_7:
        /*0008*/ 	.byte	0x04, 0x17
        /*000a*/ 	.short	(.L_9 - .L_8)
.L_8:
        /*000c*/ 	.word	0x00000000
        /*0010*/ 	.short	0x0002
        /*0012*/ 	.short	0x000c
        /*0014*/ 	.byte	0x00, 0xf0, 0x11, 0x00


	//----- nvinfo : EIATTR_KPARAM_INFO
	.align		4
.L_9:
        /*0018*/ 	.byte	0x04, 0x17
        /*001a*/ 	.short	(.L_11 - .L_10)
.L_10:
        /*001c*/ 	.word	0x00000000
        /*0020*/ 	.short	0x0001
        /*0022*/ 	.short	0x0008
        /*0024*/ 	.byte	0x00, 0xf0, 0x11, 0x00


	//----- nvinfo : EIATTR_KPARAM_INFO
	.align		4
.L_11:
        /*0028*/ 	.byte	0x04, 0x17
        /*002a*/ 	.short	(.L_13 - .L_12)
.L_12:
        /*002c*/ 	.word	0x00000000
        /*0030*/ 	.short	0x0000
        /*0032*/ 	.short	0x0000
        /*0034*/ 	.byte	0x00, 0xf5, 0x21, 0x00


	//----- nvinfo : EIATTR_SPARSE_MMA_MASK
	.align		4
.L_13:
        /*0038*/ 	.byte	0x03, 0x50
        /*003a*/ 	.short	0x0000


	//----- nvinfo : EIATTR_MAXREG_COUNT
	.align		4
        /*003c*/ 	.byte	0x03, 0x1b
        /*003e*/ 	.short	0x00ff


	//----- nvinfo : EIATTR_MERCURY_ISA_VERSION
	.align		4
        /*0040*/ 	.byte	0x03, 0x5f
        /*0042*/ 	.short	0x0101


	//----- nvinfo : EIATTR_VRC_CTA_INIT_COUNT
	.align		4
        /*0044*/ 	.byte	0x02, 0x4a
	.zero		1
	.zero		1


	//----- nvinfo : EIATTR_EXIT_INSTR_OFFSETS
	.align		4
        /*0048*/ 	.byte	0x04, 0x1c
        /*004a*/ 	.short	(.L_15 - .L_14)


	//   ....[0]....
.L_14:
        /*004c*/ 	.word	0x00000080


	//   ....[1]....
        /*0050*/ 	.word	0x000001c0


	//   ....[2]....
        /*0054*/ 	.word	0x00000270


	//   ....[3]....
        /*0058*/ 	.word	0x000005a0


	//----- nvinfo : EIATTR_CRS_STACK_SIZE
	.align		4
.L_15:
        /*005c*/ 	.byte	0x04, 0x1e
        /*005e*/ 	.short	(.L_17 - .L_16)
.L_16:
        /*0060*/ 	.word	0x00000000


	//----- nvinfo : EIATTR_CBANK_PARAM_SIZE
	.align		4
.L_17:
        /*0064*/ 	.byte	0x03, 0x19
        /*0066*/ 	.short	0x0010


	//----- nvinfo : EIATTR_PARAM_CBANK
	.align		4
        /*0068*/ 	.byte	0x04, 0x0a
        /*006a*/ 	.short	(.L_19 - .L_18)
	.align		4
.L_18:
        /*006c*/ 	.word	index@(.nv.constant0._Z4sortPijj)
        /*0070*/ 	.short	0x0380
        /*0072*/ 	.short	0x0010


	//----- nvinfo : EIATTR_SW_WAR
	.align		4
.L_19:
        /*0074*/ 	.byte	0x04, 0x36
        /*0076*/ 	.short	(.L_21 - .L_20)
.L_20:
        /*0078*/ 	.word	0x00000008
.L_21:


//--------------------- .nv.callgraph             --------------------------
	.section	.nv.callgraph,"",@"SHT_CUDA_CALLGRAPH"
	.align	4
	.sectionentsize	8
	.align		4
        /*0000*/ 	.word	0x00000000
	.align		4
        /*0004*/ 	.word	0xffffffff
	.align		4
        /*0008*/ 	.word	0x00000000
	.align		4
        /*000c*/ 	.word	0xfffffffe
	.align		4
        /*0010*/ 	.word	0x00000000
	.align		4
        /*0014*/ 	.word	0xfffffffd
	.align		4
        /*0018*/ 	.word	0x00000000
	.align		4
        /*001c*/ 	.word	0xfffffffc


//--------------------- .text._Z4sortPijj         --------------------------
	.section	.text._Z4sortPijj,"ax",@progbits
	.align	128
        .global         _Z4sortPijj
        .type           _Z4sortPijj,@function
        .size           _Z4sortPijj,(.L_x_7 - _Z4sortPijj)
        .other          _Z4sortPijj,@"STO_CUDA_ENTRY STV_DEFAULT"
_Z4sortPijj:
.text._Z4sortPijj:
[----:B------:R-:W-:Y:S01]  /*0000*/  LDC R1, c[0x0][0x37c] ;  /* 0x0000df00ff017b82 */ /* 0x000fe20000000800 */
[----:B------:R-:W0:Y:S07]  /*0010*/  S2R R3, SR_TID.X ;  /* 0x0000000000037919 */ /* 0x000e2e0000002100 */
[----:B------:R-:W0:Y:S01]  /*0020*/  S2UR UR4, SR_CTAID.X ;  /* 0x00000000000479c3 */ /* 0x000e220000002500 */
[----:B------:R-:W1:Y:S07]  /*0030*/  LDCU UR5, c[0x0][0x38c] ;  /* 0x00007180ff0577ac */ /* 0x000e6e0008000800 */
[----:B------:R-:W0:Y:S02]  /*0040*/  LDC R0, c[0x0][0x360] ;  /* 0x0000d800ff007b82 */ /* 0x000e240000000800 */
[----:B0-----:R-:W-:-:S05]  /*0050*/  IMAD R0, R0, UR4, R3 ;  /* 0x0000000400007c24 */ /* 0x001fca000f8e0203 */
[----:B-1----:R-:W-:-:S04]  /*0060*/  ISETP.GE.U32.AND P0, PT, R0, UR5, PT ;  /* 0x0000000500007c0c */ /* 0x002fc8000bf06070 */
[----:B------:R-:W-:-:S13]  /*0070*/  ISETP.EQ.OR P0, PT, R0, RZ, P0 ;  /* 0x000000ff0000720c */ /* 0x000fda0000702670 */
[----:B------:R-:W-:Y:S05]  /*0080*/  @P0 EXIT ;  /* 0x000000000000094d */ /* 0x000fea0003800000 */
[----:B------:R-:W0:Y:S02]  /*0090*/  LDCU UR5, c[0x0][0x388] ;  /* 0x00007100ff0577ac */ /* 0x000e240008000800 */
[----:B0-----:R-:W0:Y:S01]  /*00a0*/  I2F.U32.RP R4, UR5 ;  /* 0x0000000500047d06 */ /* 0x001e220008209000 */
[----:B------:R-:W-:-:S07]  /*00b0*/  ISETP.NE.U32.AND P1, PT, RZ, UR5, PT ;  /* 0x00000005ff007c0c */ /* 0x000fce000bf25070 */
[----:B0-----:R-:W0:Y:S02]  /*00c0*/  MUFU.RCP R4, R4 ;  /* 0x0000000400047308 */ /* 0x001e240000001000 */
[----:B0-----:R-:W-:-:S06]  /*00d0*/  VIADD R2, R4, 0xffffffe ;  /* 0x0ffffffe04027836 */ /* 0x001fcc0000000000 */
[----:B------:R0:W1:Y:S02]  /*00e0*/  F2I.FTZ.U32.TRUNC.NTZ R3, R2 ;  /* 0x0000000200037305 */ /* 0x000064000021f000 */
[----:B0-----:R-:W-:Y:S02]  /*00f0*/  IMAD.MOV.U32 R2, RZ, RZ, RZ ;  /* 0x000000ffff027224 */ /* 0x001fe400078e00ff */
[----:B-1----:R-:W-:-:S04]  /*0100*/  IMAD.MOV R5, RZ, RZ, -R3 ;  /* 0x000000ffff057224 */ /* 0x002fc800078e0a03 */
[----:B------:R-:W-:-:S04]  /*0110*/  IMAD R5, R5, UR5, RZ ;  /* 0x0000000505057c24 */ /* 0x000fc8000f8e02ff */
[----:B------:R-:W-:-:S06]  /*0120*/  IMAD.HI.U32 R3, R3, R5, R2 ;  /* 0x0000000503037227 */ /* 0x000fcc00078e0002 */
[----:B------:R-:W-:-:S04]  /*0130*/  IMAD.HI.U32 R3, R3, R0, RZ ;  /* 0x0000000003037227 */ /* 0x000fc800078e00ff */
[----:B------:R-:W-:-:S04]  /*0140*/  IMAD.MOV R3, RZ, RZ, -R3 ;  /* 0x000000ffff037224 */ /* 0x000fc800078e0a03 */
[----:B------:R-:W-:-:S05]  /*0150*/  IMAD R3, R3, UR5, R0 ;  /* 0x0000000503037c24 */ /* 0x000fca000f8e0200 */
[----:B------:R-:W-:-:S13]  /*0160*/  ISETP.GE.U32.AND P0, PT, R3, UR5, PT ;  /* 0x0000000503007c0c */ /* 0x000fda000bf06070 */
[----:B------:R-:W-:-:S05]  /*0170*/  @P0 VIADD R3, R3, -UR5 ;  /* 0x8000000503030c36 */ /* 0x000fca0008000000 */
[----:B------:R-:W-:-:S13]  /*0180*/  ISETP.GE.U32.AND P0, PT, R3, UR5, PT ;  /* 0x0000000503007c0c */ /* 0x000fda000bf06070 */
[----:B------:R-:W-:Y:S02]  /*0190*/  @P0 IADD3 R3, PT, PT, R3, -UR5, RZ ;  /* 0x8000000503030c10 */ /* 0x000fe4000fffe0ff */
[----:B------:R-:W-:-:S04]  /*01a0*/  @!P1 LOP3.LUT R3, RZ, UR5, RZ, 0x33, !PT ;  /* 0x00000005ff039c12 */ /* 0x000fc8000f8e33ff */
[----:B------:R-:W-:-:S13]  /*01b0*/  ISETP.NE.AND P0, PT, R3, RZ, PT ;  /* 0x000000ff0300720c */ /* 0x000fda0003f05270 */
[----:B------:R-:W-:Y:S05]  /*01c0*/  @P0 EXIT ;  /* 0x000000000000094d */ /* 0x000fea0003800000 */
[----:B------:R-:W-:Y:S01]  /*01d0*/  VIADD R4, R0, -UR5 ;  /* 0x8000000500047c36 */ /* 0x000fe20008000000 */
[----:B------:R-:W-:Y:S01]  /*01e0*/  USHF.R.U32.HI UR4, URZ, 0x1, UR5 ;  /* 0x00000001ff047899 */ /* 0x000fe20008011605 */
[----:B------:R-:W0:Y:S01]  /*01f0*/  LDC.64 R2, c[0x0][0x380] ;  /* 0x0000e000ff027b82 */ /* 0x000e220000000a00 */
[----:B------:R-:W1:Y:S01]  /*0200*/  LDCU.64 UR6, c[0x0][0x358] ;  /* 0x00006b00ff0677ac */ /* 0x000e620008000a00 */
[----:B------:R-:W-:-:S03]  /*0210*/  VIADD R9, R4, 0x1 ;  /* 0x0000000104097836 */ /* 0x000fc60000000000 */
[----:B------:R-:W-:Y:S02]  /*0220*/  VIADD R8, R4, UR4 ;  /* 0x0000000404087c36 */ /* 0x000fe40008000000 */
[----:B------:R-:W-:-:S03]  /*0230*/  IADD3 R11, PT, PT, R9, UR4, RZ ;  /* 0x00000004090b7c10 */ /* 0x000fc6000fffe0ff */
[----:B------:R-:W-:Y:S02]  /*0240*/  ISETP.GT.U32.AND P2, PT, R9, R8, PT ;  /* 0x000000080900720c */ /* 0x000fe40003f44070 */
[----:B------:R-:W-:Y:S02]  /*0250*/  ISETP.GT.U32.AND P1, PT, R11, R0, PT ;  /* 0x000000000b00720c */ /* 0x000fe40003f24070 */
[----:B------:R-:W-:-:S11]  /*0260*/  ISETP.GT.U32.AND P0, PT, R9, R8, PT ;  /* 0x000000080900720c */ /* 0x000fd60003f04070 */
[----:B-1----:R-:W-:Y:S05]  /*0270*/  @P1 EXIT P2 ;  /* 0x000000000000194d */ /* 0x002fea0001000000 */
.L_x_5:
[----:B------:R-:W-:Y:S01]  /*0280*/  ISETP.GT.U32.AND P2, PT, R11, R0, PT ;  /* 0x000000000b00720c */ /* 0x000fe20003f44070 */
[----:B------:R-:W-:Y:S03]  /*0290*/  BSSY.RECONVERGENT B0, `(.L_x_0) ;  /* 0x000002c000007945 */ /* 0x000fe60003800200 */
[----:B------:R-:W-:-:S13]  /*02a0*/  ISETP.GT.U32.OR P2, PT, R9, R8, P2 ;  /* 0x000000080900720c */ /* 0x000fda0001744470 */
[----:B012---:R-:W-:Y:S05]  /*02b0*/  @P2 BRA `(.L_x_1) ;  /* 0x0000000000282947 */ /* 0x007fea0003800000 */
[----:B0-----:R-:W-:-:S04]  /*02c0*/  IMAD.WIDE.U32 R4, R9, 0x4, R2 ;  /* 0x0000000409047825 */ /* 0x001fc800078e0002 */
[----:B------:R-:W-:Y:S01]  /*02d0*/  IMAD.WIDE.U32 R6, R11, 0x4, R2 ;  /* 0x000000040b067825 */ /* 0x000fe200078e0002 */
[----:B------:R-:W2:Y:S04]  /*02e0*/  LDG.E R13, desc[UR6][R4.64] ;  /* 0x00000006040d7981 */ /* 0x000ea8000c1e1900 */
[----:B------:R-:W2:Y:S02]  /*02f0*/  LDG.E R10, desc[UR6][R6.64] ;  /* 0x00000006060a7981 */ /* 0x000ea4000c1e1900 */
[----:B--2---:R-:W-:-:S13]  /*0300*/  ISETP.GT.AND P0, PT, R13, R10, PT ;  /* 0x0000000a0d00720c */ /* 0x004fda0003f04270 */
[----:B------:R0:W-:Y:S01]  /*0310*/  @P0 STG.E desc[UR6][R4.64], R10 ;  /* 0x0000000a04000986 */ /* 0x0001e2000c101906 */
[----:B------:R-:W-:Y:S02]  /*0320*/  @P0 VIADD R11, R11, 0x1 ;  /* 0x000000010b0b0836 */ /* 0x000fe40000000000 */
[----:B------:R-:W-:Y:S01]  /*0330*/  @!P0 VIADD R9, R9, 0x1 ;  /* 0x0000000109098836 */ /* 0x000fe20000000000 */
[----:B------:R0:W-:Y:S01]  /*0340*/  @P0 STG.E desc[UR6][R6.64], R13 ;  /* 0x0000000d06000986 */ /* 0x0001e2000c101906 */
[----:B------:R-:W-:Y:S05]  /*0350*/  BRA `(.L_x_2) ;  /* 0x00000000007c7947 */ /* 0x000fea0003800000 */
.L_x_1:
[----:B------:R-:W-:-:S13]  /*0360*/  ISETP.GE.U32.OR P1, PT, R9, R8, !P1 ;  /* 0x000000080900720c */ /* 0x000fda0004f26470 */
[----:B------:R-:W-:Y:S05]  /*0370*/  @P1 BRA `(.L_x_3) ;  /* 0x0000000000241947 */ /* 0x000fea0003800000 */
[----:B0-----:R-:W-:-:S05]  /*0380*/  IMAD.WIDE.U32 R4, R9, 0x4, R2 ;  /* 0x0000000409047825 */ /* 0x001fca00078e0002 */
[----:B------:R-:W2:Y:S04]  /*0390*/  LDG.E R7, desc[UR6][R4.64] ;  /* 0x0000000604077981 */ /* 0x000ea8000c1e1900 */
[----:B------:R-:W2:Y:S01]  /*03a0*/  LDG.E R6, desc[UR6][R4.64+0x4] ;  /* 0x0000040604067981 */ /* 0x000ea2000c1e1900 */
[----:B------:R-:W-:Y:S01]  /*03b0*/  VIADD R9, R9, 0x1 ;  /* 0x0000000109097836 */ /* 0x000fe20000000000 */
[----:B--2---:R-:W-:-:S13]  /*03c0*/  ISETP.GT.AND P0, PT, R7, R6, PT ;  /* 0x000000060700720c */ /* 0x004fda0003f04270 */
[----:B------:R-:W-:Y:S05]  /*03d0*/  @!P0 BRA `(.L_x_2) ;  /* 0x00000000005c8947 */ /* 0x000fea0003800000 */
[----:B------:R2:W-:Y:S04]  /*03e0*/  STG.E desc[UR6][R4.64], R6 ;  /* 0x0000000604007986 */ /* 0x0005e8000c101906 */
[----:B------:R2:W-:Y:S01]  /*03f0*/  STG.E desc[UR6][R4.64+0x4], R7 ;  /* 0x0000040704007986 */ /* 0x0005e2000c101906 */
[----:B------:R-:W-:Y:S05]  /*0400*/  BRA `(.L_x_2) ;  /* 0x0000000000507947 */ /* 0x000fea0003800000 */
.L_x_3:
[----:B------:R-:W-:-:S13]  /*0410*/  ISETP.GE.U32.OR P0, PT, R11, R0, !P0 ;  /* 0x000000000b00720c */ /* 0x000fda0004706470 */
[----:B------:R-:W-:Y:S05]  /*0420*/  @P0 BRA `(.L_x_4) ;  /* 0x0000000000240947 */ /* 0x000fea0003800000 */
[----:B0-----:R-:W-:-:S05]  /*0430*/  IMAD.WIDE.U32 R4, R11, 0x4, R2 ;  /* 0x000000040b047825 */ /* 0x001fca00078e0002 */
[----:B------:R-:W2:Y:S04]  /*0440*/  LDG.E R7, desc[UR6][R4.64] ;  /* 0x0000000604077981 */ /* 0x000ea8000c1e1900 */
[----:B------:R-:W2:Y:S01]  /*0450*/  LDG.E R6, desc[UR6][R4.64+0x4] ;  /* 0x0000040604067981 */ /* 0x000ea2000c1e1900 */
[----:B------:R-:W-:Y:S02]  /*0460*/  IADD3 R11, PT, PT, R11, 0x1, RZ ;  /* 0x000000010b0b7810 */ /* 0x000fe40007ffe0ff */
[----:B--2---:R-:W-:-:S13]  /*0470*/  ISETP.GT.AND P0, PT, R7, R6, PT ;  /* 0x000000060700720c */ /* 0x004fda0003f04270 */
[----:B------:R-:W-:Y:S05]  /*0480*/  @!P0 BRA `(.L_x_2) ;  /* 0x0000000000308947 */ /* 0x000fea0003800000 */
[----:B------:R1:W-:Y:S04]  /*0490*/  STG.E desc[UR6][R4.64], R6 ;  /* 0x0000000604007986 */ /* 0x0003e8000c101906 */
[----:B------:R1:W-:Y:S01]  /*04a0*/  STG.E desc[UR6][R4.64+0x4], R7 ;  /* 0x0000040704007986 */ /* 0x0003e2000c101906 */
[----:B------:R-:W-:Y:S05]  /*04b0*/  BRA `(.L_x_2) ;  /* 0x0000000000247947 */ /* 0x000fea0003800000 */
.L_x_4:
[C---:B------:R-:W-:Y:S01]  /*04c0*/  ISETP.NE.AND P0, PT, R11.reuse, R0, PT ;  /* 0x000000000b00720c */ /* 0x040fe20003f05270 */
[----:B------:R-:W-:Y:S01]  /*04d0*/  VIADD R5, R11, 0x1 ;  /* 0x000000010b057836 */ /* 0x000fe20000000000 */
[CC--:B------:R-:W-:Y:S01]  /*04e0*/  ISETP.NE.AND P1, PT, R9.reuse, R8.reuse, PT ;  /* 0x000000080900720c */ /* 0x0c0fe20003f25270 */
[C---:B------:R-:W-:Y:S01]  /*04f0*/  VIADD R4, R9.reuse, 0x1 ;  /* 0x0000000109047836 */ /* 0x040fe20000000000 */
[----:B------:R-:W-:-:S11]  /*0500*/  ISETP.NE.AND P0, PT, R9, R8, !P0 ;  /* 0x000000080900720c */ /* 0x000fd60004705270 */
[----:B------:R-:W-:Y:S02]  /*0510*/  @P1 IMAD.MOV R4, RZ, RZ, R9 ;  /* 0x000000ffff041224 */ /* 0x000fe400078e0209 */
[----:B------:R-:W-:Y:S02]  /*0520*/  @!P0 IADD3 R5, PT, PT, R11, RZ, RZ ;  /* 0x000000ff0b058210 */ /* 0x000fe40007ffe0ff */
[----:B------:R-:W-:-:S03]  /*0530*/  IMAD.MOV.U32 R9, RZ, RZ, R4 ;  /* 0x000000ffff097224 */ /* 0x000fc600078e0004 */
[----:B------:R-:W-:-:S07]  /*0540*/  IMAD.MOV.U32 R11, RZ, RZ, R5 ;  /* 0x000000ffff0b7224 */ /* 0x000fce00078e0005 */
.L_x_2:
[----:B------:R-:W-:Y:S05]  /*0550*/  BSYNC.RECONVERGENT B0 ;  /* 0x0000000000007941 */ /* 0x000fea0003800200 */
.L_x_0:
[----:B------:R-:W-:Y:S02]  /*0560*/  ISETP.GT.U32.AND P1, PT, R11, R0, PT ;  /* 0x000000000b00720c */ /* 0x000fe40003f24070 */
[CC--:B------:R-:W-:Y:S02]  /*0570*/  ISETP.GT.U32.AND P0, PT, R9.reuse, R8.reuse, PT ;  /* 0x000000080900720c */ /* 0x0c0fe40003f04070 */
[----:B------:R-:W-:-:S13]  /*0580*/  ISETP.GT.U32.AND P2, PT, R9, R8, P1 ;  /* 0x000000080900720c */ /* 0x000fda0000f44070 */
[----:B------:R-:W-:Y:S05]  /*0590*/  @!P2 BRA `(.L_x_5) ;  /* 0xfffffffc0038a947 */ /* 0x000fea000383ffff */
[----:B------:R-:W-:Y:S05]  /*05a0*/  EXIT ;  /* 0x000000000000794d */ /* 0x000fea0003800000 */
.L_x_6:
[----:B------:R-:W-:-:S00]  /*05b0*/  BRA `(.L_x_6) ;  /* 0xfffffffc00fc7947 */ /* 0x000fc0000383ffff */
[----:B------:R-:W-:-:S00]  /*05c0*/  NOP ;  /* 0x0000000000007918 */ /* 0x000fc00000000000 */
        /* <DEDUP_REMOVED lines=11> */
.L_x_7:


//--------------------- .nv.shared.reserved.0     --------------------------
	.section	.nv.shared.reserved.0,"aw",@nobits
	.weak		__nv_reservedSMEM_offset_0_alias
	.size		__nv_reservedSMEM_offset_0_alias, 0, 64
	.other		__nv_reservedSMEM_offset_0_alias,@"STO_CUDA_RESERVED_SHARED STV_DEFAULT"
__nv_reservedSMEM_offset_0_alias:
	.zero		0
	.zero		64


//--------------------- .nv.constant0._Z4sortPijj --------------------------
	.section	.nv.constant0._Z4sortPijj,"a",@progbits
	.sectionflags	@""
	.align	4
.nv.constant0._Z4sortPijj:
	.zero		912


//--------------------- SYMBOLS --------------------------

	.type		.nv.reservedSmem.offset0,@object
	.size		.nv.reservedSmem.offset0,0x4
